//
// Generated by NVIDIA NVVM Compiler
//
// Compiler Build ID: CL-36424714
// Cuda compilation tools, release 13.0, V13.0.88
// Based on NVVM 20.0.0
//

.version 9.0
.target sm_100
.address_size 64

	// .globl	candidate2
// _ZZ10candidate2E15pad_temp_shared has been demoted
// _ZZ10candidate2E13kernel_shared has been demoted

.visible .entry candidate2(
	.param .u64 .ptr .align 1 candidate2_param_0,
	.param .u64 .ptr .align 1 candidate2_param_1,
	.param .u64 .ptr .align 1 candidate2_param_2
)
.maxntid 224
{
	.reg .pred 	%p<4>;
	.reg .b16 	%rs<13>;
	.reg .b32 	%r<52>;
	.reg .b32 	%f<221>;
	.reg .b64 	%rd<15>;
	// demoted variable
	.shared .align 4 .b8 _ZZ10candidate2E15pad_temp_shared[3584];
	// demoted variable
	.shared .align 4 .b8 _ZZ10candidate2E13kernel_shared[32768];
	ld.param.u64 	%rd5, [candidate2_param_0];
	cvta.to.global.u64 	%rd1, %rd5;
	mov.u32 	%r1, %tid.x;
	cvt.u16.u32 	%rs1, %r1;
	shr.u16 	%rs2, %rs1, 2;
	mul.lo.s16 	%rs3, %rs2, 37;
	shr.u16 	%rs4, %rs3, 8;
	mul.wide.u16 	%r17, %rs4, 196;
	mov.u32 	%r2, %ctaid.x;
	mul.lo.s16 	%rs5, %rs4, 28;
	sub.s16 	%rs6, %rs1, %rs5;
	cvt.u32.u16 	%r18, %rs6;
	and.b32  	%r19, %r18, 255;
	mul.hi.u32 	%r20, %r2, -1840700269;
	shr.u32 	%r4, %r20, 2;
	mul.lo.s32 	%r21, %r4, 7;
	sub.s32 	%r22, %r2, %r21;
	mad.lo.s32 	%r23, %r22, 28, %r19;
	add.s32 	%r3, %r23, %r17;
	shr.u16 	%rs7, %rs1, 1;
	mul.lo.s16 	%rs8, %rs7, 147;
	shr.u16 	%rs9, %rs8, 10;
	mul.lo.s16 	%rs10, %rs9, 14;
	sub.s16 	%rs11, %rs1, %rs10;
	cvt.u32.u16 	%r24, %rs11;
	and.b32  	%r5, %r24, 255;
	cvt.u32.u16 	%r6, %rs9;
	and.b16  	%rs12, %rs11, 255;
	mul.wide.u16 	%r25, %rs12, 4;
	mov.u32 	%r26, _ZZ10candidate2E15pad_temp_shared;
	add.s32 	%r7, %r26, %r25;
	mov.b32 	%r49, 0;
	mov.f32 	%f189, 0f00000000;
	mov.f32 	%f190, %f189;
	mov.f32 	%f191, %f189;
	mov.f32 	%f192, %f189;
	mov.f32 	%f193, %f189;
	mov.f32 	%f194, %f189;
	mov.f32 	%f195, %f189;
	mov.f32 	%f196, %f189;
	mov.f32 	%f197, %f189;
	mov.f32 	%f198, %f189;
	mov.f32 	%f199, %f189;
	mov.f32 	%f200, %f189;
	mov.f32 	%f201, %f189;
	mov.f32 	%f202, %f189;
	mov.f32 	%f203, %f189;
	mov.f32 	%f204, %f189;
	mov.f32 	%f205, %f189;
	mov.f32 	%f206, %f189;
	mov.f32 	%f207, %f189;
	mov.f32 	%f208, %f189;
	mov.f32 	%f209, %f189;
	mov.f32 	%f210, %f189;
	mov.f32 	%f211, %f189;
	mov.f32 	%f212, %f189;
	mov.f32 	%f213, %f189;
	mov.f32 	%f214, %f189;
	mov.f32 	%f215, %f189;
	mov.f32 	%f216, %f189;
	mov.f32 	%f217, %f189;
	mov.f32 	%f218, %f189;
	mov.f32 	%f219, %f189;
	mov.f32 	%f220, %f189;
$L__BB0_1:
	ld.param.u64 	%rd13, [candidate2_param_1];
	setp.gt.u32 	%p1, %r1, 127;
	bar.sync 	0;
	mad.lo.s32 	%r27, %r49, 6272, %r3;
	mul.wide.u32 	%rd6, %r27, 4;
	add.s64 	%rd7, %rd1, %rd6;
	ld.global.nc.f32 	%f98, [%rd7];
	shl.b32 	%r28, %r1, 2;
	mov.u32 	%r29, _ZZ10candidate2E15pad_temp_shared;
	add.s32 	%r30, %r29, %r28;
	st.shared.f32 	[%r30], %f98;
	ld.global.nc.f32 	%f99, [%rd7+6272];
	st.shared.f32 	[%r30+896], %f99;
	ld.global.nc.f32 	%f100, [%rd7+12544];
	st.shared.f32 	[%r30+1792], %f100;
	ld.global.nc.f32 	%f101, [%rd7+18816];
	st.shared.f32 	[%r30+2688], %f101;
	shl.b32 	%r31, %r49, 5;
	shl.b32 	%r32, %r1, 3;
	and.b32  	%r33, %r32, 1792;
	and.b32  	%r34, %r1, 31;
	or.b32  	%r35, %r33, %r34;
	shl.b32 	%r36, %r4, 16;
	or.b32  	%r37, %r35, %r36;
	add.s32 	%r38, %r37, %r31;
	cvta.to.global.u64 	%rd8, %rd13;
	mul.wide.u32 	%rd9, %r38, 4;
	add.s64 	%rd2, %rd8, %rd9;
	ld.global.nc.f32 	%f102, [%rd2];
	mov.u32 	%r39, _ZZ10candidate2E13kernel_shared;
	add.s32 	%r9, %r39, %r28;
	st.shared.f32 	[%r9], %f102;
	ld.global.nc.f32 	%f103, [%rd2+7168];
	st.shared.f32 	[%r9+896], %f103;
	ld.global.nc.f32 	%f104, [%rd2+14336];
	st.shared.f32 	[%r9+1792], %f104;
	ld.global.nc.f32 	%f105, [%rd2+21504];
	st.shared.f32 	[%r9+2688], %f105;
	ld.global.nc.f32 	%f106, [%rd2+28672];
	st.shared.f32 	[%r9+3584], %f106;
	ld.global.nc.f32 	%f107, [%rd2+35840];
	st.shared.f32 	[%r9+4480], %f107;
	ld.global.nc.f32 	%f108, [%rd2+43008];
	st.shared.f32 	[%r9+5376], %f108;
	ld.global.nc.f32 	%f109, [%rd2+50176];
	st.shared.f32 	[%r9+6272], %f109;
	ld.global.nc.f32 	%f110, [%rd2+57344];
	st.shared.f32 	[%r9+7168], %f110;
	ld.global.nc.f32 	%f111, [%rd2+64512];
	st.shared.f32 	[%r9+8064], %f111;
	ld.global.nc.f32 	%f112, [%rd2+71680];
	st.shared.f32 	[%r9+8960], %f112;
	ld.global.nc.f32 	%f113, [%rd2+78848];
	st.shared.f32 	[%r9+9856], %f113;
	ld.global.nc.f32 	%f114, [%rd2+86016];
	st.shared.f32 	[%r9+10752], %f114;
	ld.global.nc.f32 	%f115, [%rd2+93184];
	st.shared.f32 	[%r9+11648], %f115;
	ld.global.nc.f32 	%f116, [%rd2+100352];
	st.shared.f32 	[%r9+12544], %f116;
	ld.global.nc.f32 	%f117, [%rd2+107520];
	st.shared.f32 	[%r9+13440], %f117;
	ld.global.nc.f32 	%f118, [%rd2+114688];
	st.shared.f32 	[%r9+14336], %f118;
	ld.global.nc.f32 	%f119, [%rd2+121856];
	st.shared.f32 	[%r9+15232], %f119;
	ld.global.nc.f32 	%f120, [%rd2+129024];
	st.shared.f32 	[%r9+16128], %f120;
	ld.global.nc.f32 	%f121, [%rd2+136192];
	st.shared.f32 	[%r9+17024], %f121;
	ld.global.nc.f32 	%f122, [%rd2+143360];
	st.shared.f32 	[%r9+17920], %f122;
	ld.global.nc.f32 	%f123, [%rd2+150528];
	st.shared.f32 	[%r9+18816], %f123;
	ld.global.nc.f32 	%f124, [%rd2+157696];
	st.shared.f32 	[%r9+19712], %f124;
	ld.global.nc.f32 	%f125, [%rd2+164864];
	st.shared.f32 	[%r9+20608], %f125;
	ld.global.nc.f32 	%f126, [%rd2+172032];
	st.shared.f32 	[%r9+21504], %f126;
	ld.global.nc.f32 	%f127, [%rd2+179200];
	st.shared.f32 	[%r9+22400], %f127;
	ld.global.nc.f32 	%f128, [%rd2+186368];
	st.shared.f32 	[%r9+23296], %f128;
	ld.global.nc.f32 	%f129, [%rd2+193536];
	st.shared.f32 	[%r9+24192], %f129;
	ld.global.nc.f32 	%f130, [%rd2+200704];
	st.shared.f32 	[%r9+25088], %f130;
	ld.global.nc.f32 	%f131, [%rd2+207872];
	st.shared.f32 	[%r9+25984], %f131;
	ld.global.nc.f32 	%f132, [%rd2+215040];
	st.shared.f32 	[%r9+26880], %f132;
	ld.global.nc.f32 	%f133, [%rd2+222208];
	st.shared.f32 	[%r9+27776], %f133;
	ld.global.nc.f32 	%f134, [%rd2+229376];
	st.shared.f32 	[%r9+28672], %f134;
	ld.global.nc.f32 	%f135, [%rd2+236544];
	st.shared.f32 	[%r9+29568], %f135;
	ld.global.nc.f32 	%f136, [%rd2+243712];
	st.shared.f32 	[%r9+30464], %f136;
	ld.global.nc.f32 	%f137, [%rd2+250880];
	st.shared.f32 	[%r9+31360], %f137;
	@%p1 bra 	$L__BB0_3;
	ld.global.nc.f32 	%f138, [%rd2+258048];
	st.shared.f32 	[%r9+32256], %f138;
$L__BB0_3:
	shl.b32 	%r41, %r6, 8;
	add.s32 	%r43, %r41, %r39;
	add.s32 	%r50, %r43, 16384;
	bar.sync 	0;
	mov.b32 	%r51, 56;
$L__BB0_4:
	add.s32 	%r44, %r7, %r51;
	ld.shared.f32 	%f139, [%r44+-56];
	ld.shared.f32 	%f140, [%r50+-16384];
	fma.rn.f32 	%f220, %f139, %f140, %f220;
	ld.shared.f32 	%f141, [%r50+-12288];
	fma.rn.f32 	%f219, %f139, %f141, %f219;
	ld.shared.f32 	%f142, [%r50+-8192];
	fma.rn.f32 	%f218, %f139, %f142, %f218;
	ld.shared.f32 	%f143, [%r50+-4096];
	fma.rn.f32 	%f217, %f139, %f143, %f217;
	ld.shared.f32 	%f144, [%r50];
	fma.rn.f32 	%f216, %f139, %f144, %f216;
	ld.shared.f32 	%f145, [%r50+4096];
	fma.rn.f32 	%f215, %f139, %f145, %f215;
	ld.shared.f32 	%f146, [%r50+8192];
	fma.rn.f32 	%f214, %f139, %f146, %f214;
	ld.shared.f32 	%f147, [%r50+12288];
	fma.rn.f32 	%f213, %f139, %f147, %f213;
	ld.shared.f32 	%f148, [%r44];
	fma.rn.f32 	%f212, %f148, %f140, %f212;
	fma.rn.f32 	%f211, %f148, %f141, %f211;
	fma.rn.f32 	%f210, %f148, %f142, %f210;
	fma.rn.f32 	%f209, %f148, %f143, %f209;
	fma.rn.f32 	%f208, %f148, %f144, %f208;
	fma.rn.f32 	%f207, %f148, %f145, %f207;
	fma.rn.f32 	%f206, %f148, %f146, %f206;
	fma.rn.f32 	%f205, %f148, %f147, %f205;
	ld.shared.f32 	%f149, [%r50+-16256];
	fma.rn.f32 	%f204, %f139, %f149, %f204;
	ld.shared.f32 	%f150, [%r50+-12160];
	fma.rn.f32 	%f203, %f139, %f150, %f203;
	ld.shared.f32 	%f151, [%r50+-8064];
	fma.rn.f32 	%f202, %f139, %f151, %f202;
	ld.shared.f32 	%f152, [%r50+-3968];
	fma.rn.f32 	%f201, %f139, %f152, %f201;
	ld.shared.f32 	%f153, [%r50+128];
	fma.rn.f32 	%f200, %f139, %f153, %f200;
	ld.shared.f32 	%f154, [%r50+4224];
	fma.rn.f32 	%f199, %f139, %f154, %f199;
	ld.shared.f32 	%f155, [%r50+8320];
	fma.rn.f32 	%f198, %f139, %f155, %f198;
	ld.shared.f32 	%f156, [%r50+12416];
	fma.rn.f32 	%f197, %f139, %f156, %f197;
	fma.rn.f32 	%f196, %f148, %f149, %f196;
	fma.rn.f32 	%f195, %f148, %f150, %f195;
	fma.rn.f32 	%f194, %f148, %f151, %f194;
	fma.rn.f32 	%f193, %f148, %f152, %f193;
	fma.rn.f32 	%f192, %f148, %f153, %f192;
	fma.rn.f32 	%f191, %f148, %f154, %f191;
	fma.rn.f32 	%f190, %f148, %f155, %f190;
	fma.rn.f32 	%f189, %f148, %f156, %f189;
	add.s32 	%r51, %r51, 112;
	add.s32 	%r50, %r50, 4;
	setp.ne.s32 	%p2, %r51, 3640;
	@%p2 bra 	$L__BB0_4;
	add.s32 	%r49, %r49, 1;
	setp.ne.s32 	%p3, %r49, 8;
	@%p3 bra 	$L__BB0_1;
	ld.param.u64 	%rd14, [candidate2_param_2];
	cvta.to.global.u64 	%rd10, %rd14;
	mul.lo.s32 	%r45, %r2, 28;
	mad.lo.s32 	%r46, %r4, 49980, %r45;
	add.s32 	%r47, %r46, %r5;
	mad.lo.s32 	%r48, %r6, 392, %r47;
	mul.wide.u32 	%rd11, %r48, 4;
	add.s64 	%rd12, %rd10, %rd11;
	st.global.f32 	[%rd12], %f220;
	st.global.f32 	[%rd12+25088], %f219;
	st.global.f32 	[%rd12+50176], %f218;
	st.global.f32 	[%rd12+75264], %f217;
	st.global.f32 	[%rd12+100352], %f216;
	st.global.f32 	[%rd12+125440], %f215;
	st.global.f32 	[%rd12+150528], %f214;
	st.global.f32 	[%rd12+175616], %f213;
	st.global.f32 	[%rd12+56], %f212;
	st.global.f32 	[%rd12+25144], %f211;
	st.global.f32 	[%rd12+50232], %f210;
	st.global.f32 	[%rd12+75320], %f209;
	st.global.f32 	[%rd12+100408], %f208;
	st.global.f32 	[%rd12+125496], %f207;
	st.global.f32 	[%rd12+150584], %f206;
	st.global.f32 	[%rd12+175672], %f205;
	st.global.f32 	[%rd12+784], %f204;
	st.global.f32 	[%rd12+25872], %f203;
	st.global.f32 	[%rd12+50960], %f202;
	st.global.f32 	[%rd12+76048], %f201;
	st.global.f32 	[%rd12+101136], %f200;
	st.global.f32 	[%rd12+126224], %f199;
	st.global.f32 	[%rd12+151312], %f198;
	st.global.f32 	[%rd12+176400], %f197;
	st.global.f32 	[%rd12+840], %f196;
	st.global.f32 	[%rd12+25928], %f195;
	st.global.f32 	[%rd12+51016], %f194;
	st.global.f32 	[%rd12+76104], %f193;
	st.global.f32 	[%rd12+101192], %f192;
	st.global.f32 	[%rd12+126280], %f191;
	st.global.f32 	[%rd12+151368], %f190;
	st.global.f32 	[%rd12+176456], %f189;
	ret;

}


// ===== COMPILED SASS (sm_100) =====

	.target	sm_100

	.elftype	@"ET_EXEC"


//--------------------- .note.nv.tkinfo           --------------------------
	.section	.note.nv.tkinfo,"",@"SHT_NOTE"
	.sectionflags	@"SHF_NOTE_NV_TKINFO"
	.tkinfo
        /*0018*/ 	.word	0x00000002
        /*0030*/ 	.string	""
        /*0030*/ 	.string	"ptxas"
        /*0030*/ 	.string	"Cuda compilation tools, release 13.0, V13.0.88"
        /*0030*/ 	.string	"Build cuda_13.0.r13.0/compiler.36424714_0"
        /*0030*/ 	.string	"-arch sm_100 -m 64 "



//--------------------- .note.nv.cuinfo           --------------------------
	.section	.note.nv.cuinfo,"",@"SHT_NOTE"
	.sectionflags	@"SHF_NOTE_NV_CUINFO"
        /*0018*/ 	.short	0x0002
        /*001a*/ 	.short	0x0064
        /*001c*/ 	.short	0x0082
	.zero		2


//--------------------- .nv.info                  --------------------------
	.section	.nv.info,"",@"SHT_CUDA_INFO"
	.align	4


	//----- nvinfo : EIATTR_REGCOUNT
	.align		4
        /*0000*/ 	.byte	0x04, 0x2f
        /*0002*/ 	.short	(.L_1 - .L_0)
	.align		4
.L_0:
        /*0004*/ 	.word	index@(candidate2)
        /*0008*/ 	.word	0x00000080


	//----- nvinfo : EIATTR_FRAME_SIZE
	.align		4
.L_1:
        /*000c*/ 	.byte	0x04, 0x11
        /*000e*/ 	.short	(.L_3 - .L_2)
	.align		4
.L_2:
        /*0010*/ 	.word	index@(candidate2)
        /*0014*/ 	.word	0x00000000


	//----- nvinfo : EIATTR_MIN_STACK_SIZE
	.align		4
.L_3:
        /*0018*/ 	.byte	0x04, 0x12
        /*001a*/ 	.short	(.L_5 - .L_4)
	.align		4
.L_4:
        /*001c*/ 	.word	index@(candidate2)
        /*0020*/ 	.word	0x00000000
.L_5:


//--------------------- .nv.compat                --------------------------
	.section	.nv.compat,"",@"SHT_CUDA_COMPAT_INFO"
	.align	4
        /*0000*/ 	.byte	0x02, 0x09, 0x00, 0x00, 0x02, 0x02, 0x01, 0x00, 0x02, 0x05, 0x05, 0x00, 0x03, 0x07, 0x01, 0x01
        /*0010*/ 	.byte	0x02, 0x03, 0x00, 0x00, 0x02, 0x06, 0x01, 0x00, 0x04, 0x0b, 0x08, 0x00, 0x09, 0x00, 0x00, 0x00
        /*0020*/ 	.byte	0x00, 0x00, 0x00, 0x00


//--------------------- .nv.info.candidate2       --------------------------
	.section	.nv.info.candidate2,"",@"SHT_CUDA_INFO"
	.sectionflags	@""
	.align	4


	//----- nvinfo : EIATTR_CUDA_API_VERSION
	.align		4
        /*0000*/ 	.byte	0x04, 0x37
        /*0002*/ 	.short	(.L_7 - .L_6)
.L_6:
        /*0004*/ 	.word	0x00000082


	//----- nvinfo : EIATTR_KPARAM_INFO
	.align		4
.L_7:
        /*0008*/ 	.byte	0x04, 0x17
        /*000a*/ 	.short	(.L_9 - .L_8)
.L_8:
        /*000c*/ 	.word	0x00000000
        /*0010*/ 	.short	0x0002
        /*0012*/ 	.short	0x0010
        /*0014*/ 	.byte	0x00, 0xf5, 0x21, 0x00


	//----- nvinfo : EIATTR_KPARAM_INFO
	.align		4
.L_9:
        /*0018*/ 	.byte	0x04, 0x17
        /*001a*/ 	.short	(.L_11 - .L_10)
.L_10:
        /*001c*/ 	.word	0x00000000
        /*0020*/ 	.short	0x0001
        /*0022*/ 	.short	0x0008
        /*0024*/ 	.byte	0x00, 0xf5, 0x21, 0x00


	//----- nvinfo : EIATTR_KPARAM_INFO
	.align		4
.L_11:
        /*0028*/ 	.byte	0x04, 0x17
        /*002a*/ 	.short	(.L_13 - .L_12)
.L_12:
        /*002c*/ 	.word	0x00000000
        /*0030*/ 	.short	0x0000
        /*0032*/ 	.short	0x0000
        /*0034*/ 	.byte	0x00, 0xf5, 0x21, 0x00


	//----- nvinfo : EIATTR_SPARSE_MMA_MASK
	.align		4
.L_13:
        /*0038*/ 	.byte	0x03, 0x50
        /*003a*/ 	.short	0x0000


	//----- nvinfo : EIATTR_MAXREG_COUNT
	.align		4
        /*003c*/ 	.byte	0x03, 0x1b
        /*003e*/ 	.short	0x00ff


	//----- nvinfo : EIATTR_NUM_BARRIERS
	.align		4
        /*0040*/ 	.byte	0x02, 0x4c
        /*0042*/ 	.byte	0x01
	.zero		1


	//----- nvinfo : EIATTR_MERCURY_ISA_VERSION
	.align		4
        /*0044*/ 	.byte	0x03, 0x5f
        /*0046*/ 	.short	0x0101


	//----- nvinfo : EIATTR_VRC_CTA_INIT_COUNT
	.align		4
        /*0048*/ 	.byte	0x02, 0x4a
	.zero		1
	.zero		1


	//----- nvinfo : EIATTR_EXIT_INSTR_OFFSETS
	.align		4
        /*004c*/ 	.byte	0x04, 0x1c
        /*004e*/ 	.short	(.L_15 - .L_14)


	//   ....[0]....
.L_14:
        /*0050*/ 	.word	0x00001700


	//----- nvinfo : EIATTR_MAX_THREADS
	.align		4
.L_15:
        /*0054*/ 	.byte	0x04, 0x05
        /*0056*/ 	.short	(.L_17 - .L_16)
.L_16:
        /*0058*/ 	.word	0x000000e0
        /*005c*/ 	.word	0x00000001
        /*0060*/ 	.word	0x00000001


	//----- nvinfo : EIATTR_CBANK_PARAM_SIZE
	.align		4
.L_17:
        /*0064*/ 	.byte	0x03, 0x19
        /*0066*/ 	.short	0x0018


	//----- nvinfo : EIATTR_PARAM_CBANK
	.align		4
        /*0068*/ 	.byte	0x04, 0x0a
        /*006a*/ 	.short	(.L_19 - .L_18)
	.align		4
.L_18:
        /*006c*/ 	.word	index@(.nv.constant0.candidate2)
        /*0070*/ 	.short	0x0380
        /*0072*/ 	.short	0x0018


	//----- nvinfo : EIATTR_SW_WAR
	.align		4
.L_19:
        /*0074*/ 	.byte	0x04, 0x36
        /*0076*/ 	.short	(.L_21 - .L_20)
.L_20:
        /*0078*/ 	.word	0x00000008
.L_21:


//--------------------- .nv.callgraph             --------------------------
	.section	.nv.callgraph,"",@"SHT_CUDA_CALLGRAPH"
	.align	4
	.sectionentsize	8
	.align		4
        /*0000*/ 	.word	0x00000000
	.align		4
        /*0004*/ 	.word	0xffffffff
	.align		4
        /*0008*/ 	.word	0x00000000
	.align		4
        /*000c*/ 	.word	0xfffffffe
	.align		4
        /*0010*/ 	.word	0x00000000
	.align		4
        /*0014*/ 	.word	0xfffffffd
	.align		4
        /*0018*/ 	.word	0x00000000
	.align		4
        /*001c*/ 	.word	0xfffffffc


//--------------------- .text.candidate2          --------------------------
	.section	.text.candidate2,"ax",@progbits
	.align	128
        .global         candidate2
        .type           candidate2,@function
        .size           candidate2,(.L_x_3 - candidate2)
        .other          candidate2,@"STO_CUDA_ENTRY STV_DEFAULT"
candidate2:
.text.candidate2:
[----:B------:R-:W-:Y:S01]  /*0000*/  LDC R1, c[0x0][0x37c] ;  /* 0x0000df00ff017b82 */ /* 0x000fe20000000800 */
[----:B------:R-:W0:Y:S07]  /*0010*/  S2R R0, SR_TID.X ;  /* 0x0000000000007919 */ /* 0x000e2e0000002100 */
[----:B------:R-:W1:Y:S01]  /*0020*/  S2UR UR5, SR_CgaCtaId ;  /* 0x00000000000579c3 */ /* 0x000e620000008800 */
[----:B------:R-:W-:Y:S01]  /*0030*/  UMOV UR4, 0x400 ;  /* 0x0000040000047882 */ /* 0x000fe20000000000 */
[----:B------:R-:W-:Y:S01]  /*0040*/  HFMA2 R69, -RZ, RZ, 0, 0 ;  /* 0x00000000ff457431 */ /* 0x000fe200000001ff */
[----:B------:R-:W-:Y:S01]  /*0050*/  MOV R71, RZ ;  /* 0x000000ff00477202 */ /* 0x000fe20000000f00 */
[----:B------:R-:W-:Y:S01]  /*0060*/  HFMA2 R81, -RZ, RZ, 0, 0 ;  /* 0x00000000ff517431 */ /* 0x000fe200000001ff */
[----:B------:R-:W-:Y:S01]  /*0070*/  MOV R75, RZ ;  /* 0x000000ff004b7202 */ /* 0x000fe20000000f00 */
[----:B------:R-:W-:Y:S01]  /*0080*/  HFMA2 R83, -RZ, RZ, 0, 0 ;  /* 0x00000000ff537431 */ /* 0x000fe200000001ff */
[----:B------:R-:W-:Y:S01]  /*0090*/  MOV R89, RZ ;  /* 0x000000ff00597202 */ /* 0x000fe20000000f00 */
[----:B------:R-:W-:Y:S01]  /*00a0*/  HFMA2 R54, -RZ, RZ, 0, 0 ;  /* 0x00000000ff367431 */ /* 0x000fe200000001ff */
[----:B------:R-:W-:Y:S01]  /*00b0*/  CS2R R60, SRZ ;  /* 0x00000000003c7805 */ /* 0x000fe2000001ff00 */
[----:B------:R-:W-:Y:S01]  /*00c0*/  HFMA2 R73, -RZ, RZ, 0, 0 ;  /* 0x00000000ff497431 */ /* 0x000fe200000001ff */
[----:B------:R-:W-:Y:S01]  /*00d0*/  CS2R R52, SRZ ;  /* 0x0000000000347805 */ /* 0x000fe2000001ff00 */
        /* <DEDUP_REMOVED lines=12> */
[----:B-1----:R-:W-:Y:S01]  /*01a0*/  ULEA UR4, UR5, UR4, 0x18 ;  /* 0x0000000405047291 */ /* 0x002fe2000f8ec0ff */
[----:B------:R-:W-:Y:S01]  /*01b0*/  HFMA2 R95, -RZ, RZ, 0, 0 ;  /* 0x00000000ff5f7431 */ /* 0x000fe200000001ff */
[----:B------:R-:W-:-:S02]  /*01c0*/  MOV R103, RZ ;  /* 0x000000ff00677202 */ /* 0x000fc40000000f00 */
[----:B------:R-:W-:Y:S02]  /*01d0*/  CS2R R40, SRZ ;  /* 0x0000000000287805 */ /* 0x000fe4000001ff00 */
[----:B------:R-:W-:Y:S01]  /*01e0*/  MOV R45, RZ ;  /* 0x000000ff002d7202 */ /* 0x000fe20000000f00 */
[----:B------:R-:W1:Y:S01]  /*01f0*/  LDCU.64 UR6, c[0x0][0x358] ;  /* 0x00006b00ff0677ac */ /* 0x000e620008000a00 */
[----:B------:R-:W-:Y:S02]  /*0200*/  MOV R50, RZ ;  /* 0x000000ff00327202 */ /* 0x000fe40000000f00 */
[----:B0-----:R-:W-:Y:S02]  /*0210*/  LOP3.LUT R7, R0, 0xffff, RZ, 0xc0, !PT ;  /* 0x0000ffff00077812 */ /* 0x001fe400078ec0ff */
[----:B------:R-:W-:Y:S02]  /*0220*/  MOV R58, RZ ;  /* 0x000000ff003a7202 */ /* 0x000fe40000000f00 */
[----:B------:R-:W-:-:S02]  /*0230*/  SHF.R.U32.HI R2, RZ, 0x2, R7 ;  /* 0x00000002ff027819 */ /* 0x000fc40000011607 */
[----:B------:R-:W-:Y:S02]  /*0240*/  SHF.R.U32.HI R7, RZ, 0x1, R7 ;  /* 0x00000001ff077819 */ /* 0x000fe40000011607 */
[----:B------:R-:W-:Y:S02]  /*0250*/  PRMT R3, R2, 0x9910, RZ ;  /* 0x0000991002037816 */ /* 0x000fe400000000ff */
[----:B------:R-:W0:Y:S03]  /*0260*/  S2R R2, SR_CTAID.X ;  /* 0x0000000000027919 */ /* 0x000e260000002500 */
[----:B------:R-:W-:-:S05]  /*0270*/  IMAD R3, R3, 0x25, RZ ;  /* 0x0000002503037824 */ /* 0x000fca00078e02ff */
[----:B------:R-:W-:-:S04]  /*0280*/  LOP3.LUT R3, R3, 0xffff, RZ, 0xc0, !PT ;  /* 0x0000ffff03037812 */ /* 0x000fc800078ec0ff */
[----:B------:R-:W-:-:S04]  /*0290*/  SHF.R.U32.HI R4, RZ, 0x8, R3 ;  /* 0x00000008ff047819 */ /* 0x000fc80000011603 */
[C---:B------:R-:W-:Y:S02]  /*02a0*/  PRMT R3, R4.reuse, 0x9910, RZ ;  /* 0x0000991004037816 */ /* 0x040fe400000000ff */
[----:B------:R-:W-:Y:S02]  /*02b0*/  LOP3.LUT R68, R4, 0xffff, RZ, 0xc0, !PT ;  /* 0x0000ffff04447812 */ /* 0x000fe400078ec0ff */
[----:B------:R-:W-:Y:S01]  /*02c0*/  PRMT R4, R7, 0x9910, RZ ;  /* 0x0000991007047816 */ /* 0x000fe200000000ff */
[----:B------:R-:W-:-:S04]  /*02d0*/  IMAD R3, R3, 0x1c, RZ ;  /* 0x0000001c03037824 */ /* 0x000fc800078e02ff */
[----:B------:R-:W-:Y:S01]  /*02e0*/  IMAD R4, R4, 0x93, RZ ;  /* 0x0000009304047824 */ /* 0x000fe200078e02ff */
[----:B------:R-:W-:-:S04]  /*02f0*/  IADD3 R5, PT, PT, RZ, -R3, RZ ;  /* 0x80000003ff057210 */ /* 0x000fc80007ffe0ff */
[----:B------:R-:W-:Y:S01]  /*0300*/  LOP3.LUT R4, R4, 0xffff, RZ, 0xc0, !PT ;  /* 0x0000ffff04047812 */ /* 0x000fe200078ec0ff */
[----:B0-----:R-:W-:Y:S01]  /*0310*/  IMAD.HI.U32 R3, R2, -0x6db6db6d, RZ ;  /* 0x9249249302037827 */ /* 0x001fe200078e00ff */
[----:B------:R-:W-:Y:S02]  /*0320*/  PRMT R5, R5, 0x7710, RZ ;  /* 0x0000771005057816 */ /* 0x000fe400000000ff */
[----:B------:R-:W-:Y:S02]  /*0330*/  SHF.R.U32.HI R70, RZ, 0xa, R4 ;  /* 0x0000000aff467819 */ /* 0x000fe40000011604 */
[----:B------:R-:W-:Y:S02]  /*0340*/  SHF.R.U32.HI R3, RZ, 0x2, R3 ;  /* 0x00000002ff037819 */ /* 0x000fe40000011603 */
[----:B------:R-:W-:Y:S02]  /*0350*/  IADD3 R5, PT, PT, R5, R0, RZ ;  /* 0x0000000005057210 */ /* 0x000fe40007ffe0ff */
[----:B------:R-:W-:Y:S01]  /*0360*/  PRMT R4, R70, 0x9910, RZ ;  /* 0x0000991046047816 */ /* 0x000fe200000000ff */
[----:B------:R-:W-:Y:S01]  /*0370*/  IMAD R6, R3, -0x7, R2 ;  /* 0xfffffff903067824 */ /* 0x000fe200078e0202 */
[----:B------:R-:W-:-:S02]  /*0380*/  LOP3.LUT R5, R5, 0xff, RZ, 0xc0, !PT ;  /* 0x000000ff05057812 */ /* 0x000fc400078ec0ff */
[----:B------:R-:W-:Y:S01]  /*0390*/  LOP3.LUT R70, R70, 0xffff, RZ, 0xc0, !PT ;  /* 0x0000ffff46467812 */ /* 0x000fe200078ec0ff */
[----:B------:R-:W-:Y:S02]  /*03a0*/  IMAD R4, R4, 0xe, RZ ;  /* 0x0000000e04047824 */ /* 0x000fe400078e02ff */
[----:B------:R-:W-:-:S03]  /*03b0*/  IMAD R5, R6, 0x1c, R5 ;  /* 0x0000001c06057824 */ /* 0x000fc600078e0205 */
[----:B------:R-:W-:Y:S01]  /*03c0*/  IADD3 R4, PT, PT, RZ, -R4, RZ ;  /* 0x80000004ff047210 */ /* 0x000fe20007ffe0ff */
[----:B------:R-:W-:-:S03]  /*03d0*/  IMAD R68, R68, 0xc4, R5 ;  /* 0x000000c444447824 */ /* 0x000fc600078e0205 */
[----:B------:R-:W-:-:S04]  /*03e0*/  PRMT R5, R4, 0x7710, RZ ;  /* 0x0000771004057816 */ /* 0x000fc800000000ff */
[----:B------:R-:W-:-:S04]  /*03f0*/  IADD3 R72, PT, PT, R5, R0, RZ ;  /* 0x0000000005487210 */ /* 0x000fc80007ffe0ff */
[C---:B------:R-:W-:Y:S02]  /*0400*/  LOP3.LUT R74, R72.reuse, 0xff, RZ, 0xc0, !PT ;  /* 0x000000ff484a7812 */ /* 0x040fe400078ec0ff */
[----:B------:R-:W-:Y:S02]  /*0410*/  LOP3.LUT R72, R72, 0xff, RZ, 0xc0, !PT ;  /* 0x000000ff48487812 */ /* 0x000fe400078ec0ff */
[----:B-1----:R-:W-:-:S07]  /*0420*/  LEA R74, R74, UR4, 0x2 ;  /* 0x000000044a4a7c11 */ /* 0x002fce000f8e10ff */
.L_x_1:
[----:B------:R-:W0:Y:S01]  /*0430*/  LDC.64 R6, c[0x0][0x380] ;  /* 0x0000e000ff067b82 */ /* 0x000e220000000a00 */
[----:B------:R-:W-:-:S04]  /*0440*/  SHF.L.U32 R8, R0, 0x3, RZ ;  /* 0x0000000300087819 */ /* 0x000fc800000006ff */
[----:B------:R-:W-:-:S03]  /*0450*/  LOP3.LUT R9, R8, 0x700, RZ, 0xc0, !PT ;  /* 0x0000070008097812 */ /* 0x000fc600078ec0ff */
[----:B------:R-:W1:Y:S01]  /*0460*/  LDC.64 R4, c[0x0][0x388] ;  /* 0x0000e200ff047b82 */ /* 0x000e620000000a00 */
[----:B------:R-:W-:Y:S01]  /*0470*/  LOP3.LUT R8, R9, 0x1f, R0, 0xf8, !PT ;  /* 0x0000001f09087812 */ /* 0x000fe200078ef800 */
[----:B------:R-:W-:-:S06]  /*0480*/  IMAD R9, R69, 0x1880, R68 ;  /* 0x0000188045097824 */ /* 0x000fcc00078e0244 */
[----:B------:R-:W-:Y:S01]  /*0490*/  BAR.SYNC.DEFER_BLOCKING 0x0 ;  /* 0x0000000000007b1d */ /* 0x000fe20000010000 */
[----:B------:R-:W-:Y:S02]  /*04a0*/  ISETP.GT.U32.AND P0, PT, R0, 0x7f, PT ;  /* 0x0000007f0000780c */ /* 0x000fe40003f04070 */
[----:B------:R-:W-:Y:S01]  /*04b0*/  LEA R8, R3, R8, 0x10 ;  /* 0x0000000803087211 */ /* 0x000fe200078e80ff */
[----:B0-----:R-:W-:-:S03]  /*04c0*/  IMAD.WIDE.U32 R6, R9, 0x4, R6 ;  /* 0x0000000409067825 */ /* 0x001fc600078e0006 */
[----:B------:R-:W-:Y:S02]  /*04d0*/  LEA R9, R69, R8, 0x5 ;  /* 0x0000000845097211 */ /* 0x000fe400078e28ff */
[----:B------:R-:W2:Y:S03]  /*04e0*/  LDG.E.CONSTANT R8, desc[UR6][R6.64] ;  /* 0x0000000606087981 */ /* 0x000ea6000c1e9900 */
[----:B-1----:R-:W-:Y:S01]  /*04f0*/  IMAD.WIDE.U32 R4, R9, 0x4, R4 ;  /* 0x0000000409047825 */ /* 0x002fe200078e0004 */
[----:B------:R-:W3:Y:S04]  /*0500*/  LDG.E.CONSTANT R10, desc[UR6][R6.64+0x1880] ;  /* 0x00188006060a7981 */ /* 0x000ee8000c1e9900 */
[----:B------:R-:W4:Y:S04]  /*0510*/  LDG.E.CONSTANT R12, desc[UR6][R6.64+0x3100] ;  /* 0x00310006060c7981 */ /* 0x000f28000c1e9900 */
[----:B------:R0:W5:Y:S04]  /*0520*/  LDG.E.CONSTANT R14, desc[UR6][R6.64+0x4980] ;  /* 0x00498006060e7981 */ /* 0x000168000c1e9900 */
[----:B------:R-:W5:Y:S04]  /*0530*/  LDG.E.CONSTANT R9, desc[UR6][R4.64] ;  /* 0x0000000604097981 */ /* 0x000f68000c1e9900 */
        /* <DEDUP_REMOVED lines=35> */
[----:B------:R-:W5:Y:S01]  /*0770*/  @!P0 LDG.E.CONSTANT R18, desc[UR6][R4.64+0x3f000] ;  /* 0x03f0000604128981 */ /* 0x000f62000c1e9900 */
[----:B------:R-:W1:Y:S01]  /*0780*/  S2UR UR5, SR_CgaCtaId ;  /* 0x00000000000579c3 */ /* 0x000e620000008800 */
[----:B------:R-:W-:Y:S01]  /*0790*/  UMOV UR4, 0x400 ;  /* 0x0000040000047882 */ /* 0x000fe20000000000 */
[----:B------:R-:W-:Y:S01]  /*07a0*/  IADD3 R69, PT, PT, R69, 0x1, RZ ;  /* 0x0000000145457810 */ /* 0x000fe20007ffe0ff */
[----:B-1----:R-:W-:-:S02]  /*07b0*/  ULEA UR8, UR5, UR4, 0x18 ;  /* 0x0000000405087291 */ /* 0x002fc4000f8ec0ff */
[----:B------:R-:W-:-:S04]  /*07c0*/  UIADD3 UR4, UPT, UPT, UR4, 0xe00, URZ ;  /* 0x00000e0004047890 */ /* 0x000fc8000fffe0ff */
[----:B------:R-:W-:Y:S01]  /*07d0*/  ULEA UR4, UR5, UR4, 0x18 ;  /* 0x0000000405047291 */ /* 0x000fe2000f8ec0ff */
[----:B0-----:R-:W-:-:S05]  /*07e0*/  LEA R7, R0, UR8, 0x2 ;  /* 0x0000000800077c11 */ /* 0x001fca000f8e10ff */
[----:B------:R-:W-:Y:S02]  /*07f0*/  LEA R6, R0, UR4, 0x2 ;  /* 0x0000000400067c11 */ /* 0x000fe4000f8e10ff */
[----:B------:R-:W-:Y:S01]  /*0800*/  LEA R76, R70, UR4, 0x8 ;  /* 0x00000004464c7c11 */ /* 0x000fe2000f8e40ff */
[----:B------:R-:W-:-:S03]  /*0810*/  UMOV UR4, 0x38 ;  /* 0x0000003800047882 */ /* 0x000fc60000000000 */
[----:B------:R-:W-:Y:S01]  /*0820*/  IADD3 R76, PT, PT, R76, 0x4000, RZ ;  /* 0x000040004c4c7810 */ /* 0x000fe20007ffe0ff */
[----:B--2---:R0:W-:Y:S04]  /*0830*/  STS [R7], R8 ;  /* 0x0000000807007388 */ /* 0x0041e80000000800 */
[----:B---3--:R0:W-:Y:S04]  /*0840*/  STS [R7+0x380], R10 ;  /* 0x0003800a07007388 */ /* 0x0081e80000000800 */
[----:B----4-:R0:W-:Y:S04]  /*0850*/  STS [R7+0x700], R12 ;  /* 0x0007000c07007388 */ /* 0x0101e80000000800 */
[----:B-----5:R0:W-:Y:S04]  /*0860*/  STS [R7+0xa80], R14 ;  /* 0x000a800e07007388 */ /* 0x0201e80000000800 */
[----:B------:R0:W-:Y:S04]  /*0870*/  STS [R6], R9 ;  /* 0x0000000906007388 */ /* 0x0001e80000000800 */
[----:B------:R0:W-:Y:S04]  /*0880*/  STS [R6+0x380], R11 ;  /* 0x0003800b06007388 */ /* 0x0001e80000000800 */
        /* <DEDUP_REMOVED lines=34> */
[----:B------:R0:W-:Y:S01]  /*0ab0*/  @!P0 STS [R6+0x7e00], R18 ;  /* 0x007e001206008388 */ /* 0x0001e20000000800 */
[----:B------:R-:W-:Y:S01]  /*0ac0*/  BAR.SYNC.DEFER_BLOCKING 0x0 ;  /* 0x0000000000007b1d */ /* 0x000fe20000010000 */
[----:B------:R-:W-:-:S13]  /*0ad0*/  ISETP.NE.AND P0, PT, R69, 0x8, PT ;  /* 0x000000084500780c */ /* 0x000fda0003f05270 */
.L_x_0:
[----:B0-----:R-:W-:Y:S04]  /*0ae0*/  LDS R91, [R74+UR4+-0x38] ;  /* 0xffffc8044a5b7984 */ /* 0x001fe80008000800 */
[----:B------:R-:W0:Y:S04]  /*0af0*/  LDS.128 R4, [R76+-0x4000] ;  /* 0xffc000004c047984 */ /* 0x000e280000000c00 */
[----:B------:R-:W1:Y:S04]  /*0b00*/  LDS R93, [R74+UR4] ;  /* 0x000000044a5d7984 */ /* 0x000e680008000800 */
[----:B------:R-:W2:Y:S04]  /*0b10*/  LDS.128 R8, [R76+-0x3000] ;  /* 0xffd000004c087984 */ /* 0x000ea80000000c00 */
[----:B------:R-:W3:Y:S04]  /*0b20*/  LDS R80, [R74+UR4+0x38] ;  /* 0x000038044a507984 */ /* 0x000ee80008000800 */
[----:B------:R-:W4:Y:S04]  /*0b30*/  LDS R78, [R74+UR4+0x70] ;  /* 0x000070044a4e7984 */ /* 0x000f280008000800 */
[----:B------:R-:W5:Y:S04]  /*0b40*/  LDS.128 R12, [R76+-0x2000] ;  /* 0xffe000004c0c7984 */ /* 0x000f680000000c00 */
[----:B------:R-:W5:Y:S04]  /*0b50*/  LDS.128 R16, [R76+-0x1000] ;  /* 0xfff000004c107984 */ /* 0x000f680000000c00 */
[----:B------:R-:W5:Y:S04]  /*0b60*/  LDS.128 R24, [R76+0x1000] ;  /* 0x001000004c187984 */ /* 0x000f680000000c00 */
[----:B------:R-:W5:Y:S04]  /*0b70*/  LDS.128 R32, [R76+0x3000] ;  /* 0x003000004c207984 */ /* 0x000f680000000c00 */
[----:B------:R-:W5:Y:S04]  /*0b80*/  LDS.128 R20, [R76] ;  /* 0x000000004c147984 */ /* 0x000f680000000c00 */
[----:B------:R-:W5:Y:S01]  /*0b90*/  LDS.128 R28, [R76+0x2000] ;  /* 0x002000004c1c7984 */ /* 0x000f620000000c00 */
[----:B0-----:R-:W-:Y:S01]  /*0ba0*/  FFMA R47, R91, R4, R40 ;  /* 0x000000045b2f7223 */ /* 0x001fe20000000028 */
[----:B-1----:R-:W-:-:S02]  /*0bb0*/  FFMA R97, R4, R93, R41 ;  /* 0x0000005d04617223 */ /* 0x002fc40000000029 */
[----:B------:R-:W0:Y:S01]  /*0bc0*/  LDS.128 R36, [R76+-0x3f80] ;  /* 0xffc080004c247984 */ /* 0x000e220000000c00 */
[----:B--2---:R-:W-:-:S03]  /*0bd0*/  FFMA R4, R91, R8, R95 ;  /* 0x000000085b047223 */ /* 0x004fc6000000005f */
[----:B------:R-:W1:Y:S01]  /*0be0*/  LDS.128 R40, [R76+-0x2f80] ;  /* 0xffd080004c287984 */ /* 0x000e620000000c00 */
[----:B------:R-:W-:Y:S01]  /*0bf0*/  FFMA R8, R8, R93, R45 ;  /* 0x0000005d08087223 */ /* 0x000fe2000000002d */
[-C--:B---3--:R-:W-:Y:S02]  /*0c00*/  FFMA R95, R80, R5.reuse, R47 ;  /* 0x00000005505f7223 */ /* 0x088fe4000000002f */
[----:B------:R-:W-:Y:S01]  /*0c10*/  LDS R115, [R74+UR4+0xa8] ;  /* 0x0000a8044a737984 */ /* 0x000fe20008000800 */
[----:B----4-:R-:W-:Y:S01]  /*0c20*/  FFMA R97, R78, R5, R97 ;  /* 0x000000054e617223 */ /* 0x010fe20000000061 */
[-C--:B------:R-:W-:Y:S02]  /*0c30*/  FFMA R5, R80, R9.reuse, R4 ;  /* 0x0000000950057223 */ /* 0x080fe40000000004 */
[----:B------:R-:W2:Y:S01]  /*0c40*/  LDS.128 R44, [R76+-0x1f80] ;  /* 0xffe080004c2c7984 */ /* 0x000ea20000000c00 */
[----:B------:R-:W-:Y:S01]  /*0c50*/  FFMA R9, R78, R9, R8 ;  /* 0x000000094e097223 */ /* 0x000fe20000000008 */
[C---:B-----5:R-:W-:Y:S01]  /*0c60*/  FFMA R51, R91.reuse, R12, R58 ;  /* 0x0000000c5b337223 */ /* 0x060fe2000000003a */
[-C--:B------:R-:W-:Y:S01]  /*0c70*/  FFMA R105, R12, R93.reuse, R105 ;  /* 0x0000005d0c697223 */ /* 0x080fe20000000069 */
[----:B------:R-:W3:Y:S01]  /*0c80*/  LDS R8, [R74+UR4+0x118] ;  /* 0x000118044a087984 */ /* 0x000ee20008000800 */
[C---:B------:R-:W-:Y:S01]  /*0c90*/  FFMA R4, R91.reuse, R16, R107 ;  /* 0x000000105b047223 */ /* 0x040fe2000000006b */
[----:B------:R-:W-:Y:S01]  /*0ca0*/  FFMA R16, R16, R93, R103 ;  /* 0x0000005d10107223 */ /* 0x000fe20000000067 */
[-C--:B------:R-:W-:Y:S01]  /*0cb0*/  FFMA R103, R80, R13.reuse, R51 ;  /* 0x0000000d50677223 */ /* 0x080fe20000000033 */
[----:B------:R-:W-:Y:S01]  /*0cc0*/  FFMA R13, R78, R13, R105 ;  /* 0x0000000d4e0d7223 */ /* 0x000fe20000000069 */
[----:B------:R-:W-:Y:S01]  /*0cd0*/  FFMA R105, R80, R17, R4 ;  /* 0x0000001150697223 */ /* 0x000fe20000000004 */
[C---:B------:R-:W-:Y:S01]  /*0ce0*/  FFMA R4, R91.reuse, R24, R101 ;  /* 0x000000185b047223 */ /* 0x040fe20000000065 */
[----:B------:R-:W-:Y:S01]  /*0cf0*/  FFMA R24, R24, R93, R65 ;  /* 0x0000005d18187223 */ /* 0x000fe20000000041 */
[----:B------:R-:W-:Y:S01]  /*0d00*/  FFMA R17, R78, R17, R16 ;  /* 0x000000114e117223 */ /* 0x000fe20000000010 */
[----:B------:R-:W-:Y:S01]  /*0d10*/  LDS.128 R64, [R76+0x3080] ;  /* 0x003080004c407984 */ /* 0x000fe20000000c00 */
[----:B------:R-:W-:Y:S01]  /*0d20*/  FFMA R101, R80, R25, R4 ;  /* 0x0000001950657223 */ /* 0x000fe20000000004 */
[C---:B------:R-:W-:Y:S01]  /*0d30*/  FFMA R4, R91.reuse, R32, R61 ;  /* 0x000000205b047223 */ /* 0x040fe2000000003d */
[-C--:B------:R-:W-:Y:S01]  /*0d40*/  FFMA R32, R32, R93.reuse, R49 ;  /* 0x0000005d20207223 */ /* 0x080fe20000000031 */
[C---:B------:R-:W-:Y:S01]  /*0d50*/  FFMA R51, R91.reuse, R20, R50 ;  /* 0x000000145b337223 */ /* 0x040fe20000000032 */
[----:B------:R-:W-:Y:S01]  /*0d60*/  FFMA R55, R20, R93, R99 ;  /* 0x0000005d14377223 */ /* 0x000fe20000000063 */
[----:B------:R-:W-:Y:S01]  /*0d70*/  FFMA R109, R80, R33, R4 ;  /* 0x00000021506d7223 */ /* 0x000fe20000000004 */
[----:B------:R-:W-:Y:S01]  /*0d80*/  FFMA R25, R78, R25, R24 ;  /* 0x000000194e197223 */ /* 0x000fe20000000018 */
[----:B------:R-:W-:Y:S01]  /*0d90*/  FFMA R107, R91, R28, R48 ;  /* 0x0000001c5b6b7223 */ /* 0x000fe20000000030 */
[----:B------:R-:W-:Y:S01]  /*0da0*/  FFMA R57, R28, R93, R57 ;  /* 0x0000005d1c397223 */ /* 0x000fe20000000039 */
[-C--:B------:R-:W-:Y:S01]  /*0db0*/  FFMA R99, R80, R21.reuse, R51 ;  /* 0x0000001550637223 */ /* 0x080fe20000000033 */
[----:B------:R-:W-:Y:S01]  /*0dc0*/  FFMA R21, R78, R21, R55 ;  /* 0x000000154e157223 */ /* 0x000fe20000000037 */
[-C--:B------:R-:W-:Y:S01]  /*0dd0*/  FFMA R107, R80, R29.reuse, R107 ;  /* 0x0000001d506b7223 */ /* 0x080fe2000000006b */
[-C--:B0-----:R-:W-:Y:S01]  /*0de0*/  FFMA R61, R93, R36.reuse, R54 ;  /* 0x000000245d3d7223 */ /* 0x081fe20000000036 */
[----:B------:R-:W-:Y:S01]  /*0df0*/  FFMA R29, R78, R29, R57 ;  /* 0x0000001d4e1d7223 */ /* 0x000fe20000000039 */
[C---:B------:R-:W-:Y:S01]  /*0e00*/  FFMA R111, R91.reuse, R36, R56 ;  /* 0x000000245b6f7223 */ /* 0x040fe20000000038 */
[----:B------:R-:W0:Y:S01]  /*0e10*/  LDS.128 R48, [R76+-0xf80] ;  /* 0xfff080004c307984 */ /* 0x000e220000000c00 */
[-C--:B-1----:R-:W-:Y:S01]  /*0e20*/  FFMA R4, R91, R40.reuse, R53 ;  /* 0x000000285b047223 */ /* 0x082fe20000000035 */
[----:B------:R-:W-:Y:S01]  /*0e30*/  FFMA R40, R93, R40, R52 ;  /* 0x000000285d287223 */ /* 0x000fe20000000034 */
[-C--:B------:R-:W-:Y:S01]  /*0e40*/  FFMA R111, R80, R37.reuse, R111 ;  /* 0x00000025506f7223 */ /* 0x080fe2000000006f */
[----:B------:R-:W1:Y:S01]  /*0e50*/  LDS.128 R52, [R76+0x80] ;  /* 0x000080004c347984 */ /* 0x000e620000000c00 */
[----:B------:R-:W-:Y:S01]  /*0e60*/  FFMA R37, R78, R37, R61 ;  /* 0x000000254e257223 */ /* 0x000fe2000000003d */
[----:B------:R-:W-:Y:S01]  /*0e70*/  FFMA R113, R80, R41, R4 ;  /* 0x0000002950717223 */ /* 0x000fe20000000004 */
[C---:B------:R-:W-:Y:S01]  /*0e80*/  FFMA R33, R78.reuse, R33, R32 ;  /* 0x000000214e217223 */ /* 0x040fe20000000020 */
[----:B------:R-:W4:Y:S01]  /*0e90*/  LDS.128 R56, [R76+0x1080] ;  /* 0x001080004c387984 */ /* 0x000f220000000c00 */
[----:B------:R-:W-:Y:S01]  /*0ea0*/  FFMA R41, R78, R41, R40 ;  /* 0x000000294e297223 */ /* 0x000fe20000000028 */
[-C--:B--2---:R-:W-:Y:S01]  /*0eb0*/  FFMA R117, R91, R44.reuse, R62 ;  /* 0x0000002c5b757223 */ /* 0x084fe2000000003e */
[----:B------:R-:W-:Y:S01]  /*0ec0*/  FFMA R119, R93, R44, R60 ;  /* 0x0000002c5d777223 */ /* 0x000fe2000000003c */
[C---:B------:R-:W-:Y:S01]  /*0ed0*/  FFMA R95, R115.reuse, R6, R95 ;  /* 0x00000006735f7223 */ /* 0x040fe2000000005f */
[----:B------:R2:W5:Y:S01]  /*0ee0*/  LDS.128 R60, [R76+0x2080] ;  /* 0x002080004c3c7984 */ /* 0x0005620000000c00 */
[-C--:B------:R-:W-:Y:S01]  /*0ef0*/  FFMA R121, R80, R45.reuse, R117 ;  /* 0x0000002d50797223 */ /* 0x080fe20000000075 */
[----:B------:R-:W-:Y:S01]  /*0f00*/  FFMA R45, R78, R45, R119 ;  /* 0x0000002d4e2d7223 */ /* 0x000fe20000000077 */
[C---:B------:R-:W-:Y:S01]  /*0f10*/  FFMA R12, R115.reuse, R10, R5 ;  /* 0x0000000a730c7223 */ /* 0x040fe20000000005 */
[C---:B------:R-:W-:Y:S01]  /*0f20*/  FFMA R16, R115.reuse, R14, R103 ;  /* 0x0000000e73107223 */ /* 0x040fe20000000067 */
[C---:B------:R-:W-:Y:S01]  /*0f30*/  FFMA R20, R115.reuse, R18, R105 ;  /* 0x0000001273147223 */ /* 0x040fe20000000069 */
[C---:B------:R-:W-:Y:S01]  /*0f40*/  FFMA R24, R115.reuse, R22, R99 ;  /* 0x0000001673187223 */ /* 0x040fe20000000063 */
[C---:B------:R-:W-:Y:S01]  /*0f50*/  FFMA R28, R115.reuse, R26, R101 ;  /* 0x0000001a731c7223 */ /* 0x040fe20000000065 */
[C---:B------:R-:W-:Y:S01]  /*0f60*/  FFMA R32, R115.reuse, R34, R109 ;  /* 0x0000002273207223 */ /* 0x040fe2000000006d */
[C---:B------:R-:W-:Y:S01]  /*0f70*/  FFMA R36, R115.reuse, R42, R113 ;  /* 0x0000002a73247223 */ /* 0x040fe20000000071 */
[----:B------:R-:W-:Y:S01]  /*0f80*/  FFMA R44, R115, R46, R121 ;  /* 0x0000002e732c7223 */ /* 0x000fe20000000079 */
[C---:B---3--:R-:W-:Y:S01]  /*0f90*/  FFMA R40, R8.reuse, R7, R95 ;  /* 0x0000000708287223 */ /* 0x048fe2000000005f */
[C---:B------:R-:W-:Y:S01]  /*0fa0*/  FFMA R95, R8.reuse, R11, R12 ;  /* 0x0000000b085f7223 */ /* 0x040fe2000000000c */
[----:B------:R-:W-:Y:S01]  /*0fb0*/  FFMA R101, R8, R27, R28 ;  /* 0x0000001b08657223 */ /* 0x000fe2000000001c */
[----:B--2---:R-:W-:Y:S01]  /*0fc0*/  IADD3 R76, PT, PT, R76, 0x10, RZ ;  /* 0x000000104c4c7810 */ /* 0x004fe20007ffe0ff */
[-C--:B0-----:R-:W-:Y:S01]  /*0fd0*/  FFMA R117, R91, R48.reuse, R79 ;  /* 0x000000305b757223 */ /* 0x081fe2000000004f */
[----:B------:R-:W-:Y:S01]  /*0fe0*/  FFMA R89, R93, R48, R89 ;  /* 0x000000305d597223 */ /* 0x000fe20000000059 */
[----:B------:R-:W0:Y:S01]  /*0ff0*/  LDS R79, [R74+UR4+0xe0] ;  /* 0x0000e0044a4f7984 */ /* 0x000e220008000800 */
[----:B------:R-:W-:Y:S01]  /*1000*/  FFMA R48, R115, R30, R107 ;  /* 0x0000001e73307223 */ /* 0x000fe2000000006b */
[-C--:B-1----:R-:W-:Y:S01]  /*1010*/  FFMA R77, R91, R52.reuse, R77 ;  /* 0x000000345b4d7223 */ /* 0x082fe2000000004d */
[----:B------:R-:W-:Y:S01]  /*1020*/  FFMA R83, R93, R52, R83 ;  /* 0x000000345d537223 */ /* 0x000fe20000000053 */
[-C--:B------:R-:W-:Y:S01]  /*1030*/  FFMA R117, R80, R49.reuse, R117 ;  /* 0x0000003150757223 */ /* 0x080fe20000000075 */
[----:B------:R-:W-:Y:S01]  /*1040*/  FFMA R49, R78, R49, R89 ;  /* 0x000000314e317223 */ /* 0x000fe20000000059 */
[-C--:B----4-:R-:W-:Y:S01]  /*1050*/  FFMA R4, R91, R56.reuse, R85 ;  /* 0x000000385b047223 */ /* 0x090fe20000000055 */
[-C--:B------:R-:W-:Y:S01]  /*1060*/  FFMA R77, R80, R53.reuse, R77 ;  /* 0x00000035504d7223 */ /* 0x080fe2000000004d */
[----:B------:R-:W-:Y:S01]  /*1070*/  FFMA R83, R78, R53, R83 ;  /* 0x000000354e537223 */ /* 0x000fe20000000053 */
[----:B------:R-:W-:Y:S01]  /*1080*/  FFMA R56, R93, R56, R75 ;  /* 0x000000385d387223 */ /* 0x000fe2000000004b */
[-C--:B------:R-:W-:Y:S01]  /*1090*/  FFMA R53, R80, R57.reuse, R4 ;  /* 0x0000003950357223 */ /* 0x080fe20000000004 */
[C---:B------:R-:W-:Y:S01]  /*10a0*/  FFMA R4, R91.reuse, R64, R87 ;  /* 0x000000405b047223 */ /* 0x040fe20000000057 */
[-C--:B-----5:R-:W-:Y:S01]  /*10b0*/  FFMA R73, R91, R60.reuse, R73 ;  /* 0x0000003c5b497223 */ /* 0x0a0fe20000000049 */
[----:B------:R-:W-:Y:S01]  /*10c0*/  FFMA R75, R78, R57, R56 ;  /* 0x000000394e4b7223 */ /* 0x000fe20000000038 */
[C---:B------:R-:W-:Y:S01]  /*10d0*/  FFMA R81, R93.reuse, R60, R81 ;  /* 0x0000003c5d517223 */ /* 0x040fe20000000051 */
[C---:B------:R-:W-:Y:S01]  /*10e0*/  FFMA R57, R80.reuse, R65, R4 ;  /* 0x0000004150397223 */ /* 0x040fe20000000004 */
[----:B------:R-:W-:Y:S01]  /*10f0*/  FFMA R64, R93, R64, R71 ;  /* 0x000000405d407223 */ /* 0x000fe20000000047 */
[----:B------:R-:W1:Y:S01]  /*1100*/  LDS R4, [R74+UR4+0x150] ;  /* 0x000150044a047984 */ /* 0x000e620008000800 */
[----:B------:R-:W-:Y:S01]  /*1110*/  UIADD3 UR4, UPT, UPT, UR4, 0x1c0, URZ ;  /* 0x000001c004047890 */ /* 0x000fe2000fffe0ff */
[-C--:B------:R-:W-:Y:S01]  /*1120*/  FFMA R73, R80, R61.reuse, R73 ;  /* 0x0000003d50497223 */ /* 0x080fe20000000049 */
[C---:B------:R-:W-:Y:S01]  /*1130*/  FFMA R81, R78.reuse, R61, R81 ;  /* 0x0000003d4e517223 */ /* 0x040fe20000000051 */
[----:B------:R-:W-:Y:S01]  /*1140*/  FFMA R65, R78, R65, R64 ;  /* 0x000000414e417223 */ /* 0x000fe20000000040 */
[----:B------:R-:W-:Y:S01]  /*1150*/  UISETP.NE.AND UP0, UPT, UR4, 0xe38, UPT ;  /* 0x00000e380400788c */ /* 0x000fe2000bf05270 */
[C---:B------:R-:W-:Y:S01]  /*1160*/  FFMA R56, R115.reuse, R38, R111 ;  /* 0x0000002673387223 */ /* 0x040fe2000000006f */
[C---:B------:R-:W-:Y:S01]  /*1170*/  FFMA R52, R115.reuse, R50, R117 ;  /* 0x0000003273347223 */ /* 0x040fe20000000075 */
[C---:B------:R-:W-:Y:S01]  /*1180*/  FFMA R60, R115.reuse, R54, R77 ;  /* 0x00000036733c7223 */ /* 0x040fe2000000004d */
[C---:B------:R-:W-:Y:S01]  /*1190*/  FFMA R80, R115.reuse, R66, R57 ;  /* 0x0000004273507223 */ /* 0x040fe20000000039 */
[C---:B------:R-:W-:Y:S01]  /*11a0*/  FFMA R64, R115.reuse, R58, R53 ;  /* 0x0000003a73407223 */ /* 0x040fe20000000035 */
        /* <DEDUP_REMOVED lines=10> */
[C---:B0-----:R-:W-:Y:S01]  /*1250*/  FFMA R97, R79.reuse, R6, R97 ;  /* 0x000000064f617223 */ /* 0x041fe20000000061 */
        /* <DEDUP_REMOVED lines=18> */
[----:B------:R-:W-:Y:S01]  /*1380*/  FFMA R62, R8, R47, R44 ;  /* 0x0000002f083e7223 */ /* 0x000fe2000000002c */
[C---:B-1----:R-:W-:Y:S01]  /*1390*/  FFMA R41, R4.reuse, R7, R97 ;  /* 0x0000000704297223 */ /* 0x042fe20000000061 */
        /* <DEDUP_REMOVED lines=15> */
[----:B------:R-:W-:Y:S06]  /*1490*/  BRA.U UP0, `(.L_x_0) ;  /* 0xfffffff500907547 */ /* 0x000fec000b83ffff */
[----:B------:R-:W-:Y:S05]  /*14a0*/  @P0 BRA `(.L_x_1) ;  /* 0xffffffec00e00947 */ /* 0x000fea000383ffff */
[----:B------:R-:W0:Y:S01]  /*14b0*/  LDC.64 R4, c[0x0][0x390] ;  /* 0x0000e400ff047b82 */ /* 0x000e220000000a00 */
[----:B------:R-:W-:-:S04]  /*14c0*/  IMAD R3, R3, 0x6f9, R2 ;  /* 0x000006f903037824 */ /* 0x000fc800078e0202 */
[----:B------:R-:W-:-:S04]  /*14d0*/  IMAD R3, R3, 0x1c, R72 ;  /* 0x0000001c03037824 */ /* 0x000fc800078e0248 */
[----:B------:R-:W-:-:S04]  /*14e0*/  IMAD R3, R70, 0x188, R3 ;  /* 0x0000018846037824 */ /* 0x000fc800078e0203 */
[----:B0-----:R-:W-:-:S05]  /*14f0*/  IMAD.WIDE.U32 R2, R3, 0x4, R4 ;  /* 0x0000000403027825 */ /* 0x001fca00078e0004 */
[----:B------:R-:W-:Y:S04]  /*1500*/  STG.E desc[UR6][R2.64], R40 ;  /* 0x0000002802007986 */ /* 0x000fe8000c101906 */
        /* <DEDUP_REMOVED lines=30> */
[----:B------:R-:W-:Y:S01]  /*16f0*/  STG.E desc[UR6][R2.64+0x2b148], R71 ;  /* 0x02b1484702007986 */ /* 0x000fe2000c101906 */
[----:B------:R-:W-:Y:S05]  /*1700*/  EXIT ;  /* 0x000000000000794d */ /* 0x000fea0003800000 */
.L_x_2:
[----:B------:R-:W-:-:S00]  /*1710*/  BRA `(.L_x_2) ;  /* 0xfffffffc00fc7947 */ /* 0x000fc0000383ffff */
[----:B------:R-:W-:-:S00]  /*1720*/  NOP ;  /* 0x0000000000007918 */ /* 0x000fc00000000000 */
        /* <DEDUP_REMOVED lines=13> */
.L_x_3:


//--------------------- .nv.shared.candidate2     --------------------------
	.section	.nv.shared.candidate2,"aw",@nobits
	.sectionflags	@""
	.align	4
.nv.shared.candidate2:
	.zero		37376


//--------------------- .nv.shared.reserved.0     --------------------------
	.section	.nv.shared.reserved.0,"aw",@nobits
	.weak		__nv_reservedSMEM_offset_0_alias
	.size		__nv_reservedSMEM_offset_0_alias, 0, 64
	.other		__nv_reservedSMEM_offset_0_alias,@"STO_CUDA_RESERVED_SHARED STV_DEFAULT"
__nv_reservedSMEM_offset_0_alias:
	.zero		0
	.zero		64


//--------------------- .nv.constant0.candidate2  --------------------------
	.section	.nv.constant0.candidate2,"a",@progbits
	.sectionflags	@""
	.align	4
.nv.constant0.candidate2:
	.zero		920


//--------------------- SYMBOLS --------------------------

	.type		.nv.reservedSmem.offset0,@object
	.size		.nv.reservedSmem.offset0,0x4
	.type		.nv.reservedSmem.cap,@object
	.size		.nv.reservedSmem.cap,0x4
